//
// Generated by NVIDIA NVVM Compiler
//
// Compiler Build ID: CL-36424714
// Cuda compilation tools, release 13.0, V13.0.88
// Based on NVVM 20.0.0
//

.version 9.0
.target sm_100
.address_size 64

	// .globl	_Z12vecAddKernelPKfS0_Pfi

.visible .entry _Z12vecAddKernelPKfS0_Pfi(
	.param .u64 .ptr .align 1 _Z12vecAddKernelPKfS0_Pfi_param_0,
	.param .u64 .ptr .align 1 _Z12vecAddKernelPKfS0_Pfi_param_1,
	.param .u64 .ptr .align 1 _Z12vecAddKernelPKfS0_Pfi_param_2,
	.param .u32 _Z12vecAddKernelPKfS0_Pfi_param_3
)
{
	.reg .pred 	%p<2>;
	.reg .b32 	%r<6>;
	.reg .b32 	%f<4>;
	.reg .b64 	%rd<11>;

	ld.param.u64 	%rd1, [_Z12vecAddKernelPKfS0_Pfi_param_0];
	ld.param.u64 	%rd2, [_Z12vecAddKernelPKfS0_Pfi_param_1];
	ld.param.u64 	%rd3, [_Z12vecAddKernelPKfS0_Pfi_param_2];
	ld.param.u32 	%r2, [_Z12vecAddKernelPKfS0_Pfi_param_3];
	mov.u32 	%r3, %ctaid.x;
	mov.u32 	%r4, %ntid.x;
	mov.u32 	%r5, %tid.x;
	mad.lo.s32 	%r1, %r3, %r4, %r5;
	setp.ge.s32 	%p1, %r1, %r2;
	@%p1 bra 	$L__BB0_2;
	cvta.to.global.u64 	%rd4, %rd2;
	cvta.to.global.u64 	%rd5, %rd1;
	cvta.to.global.u64 	%rd6, %rd3;
	mul.wide.s32 	%rd7, %r1, 4;
	add.s64 	%rd8, %rd4, %rd7;
	ld.global.f32 	%f1, [%rd8];
	add.s64 	%rd9, %rd5, %rd7;
	ld.global.f32 	%f2, [%rd9];
	add.f32 	%f3, %f1, %f2;
	add.s64 	%rd10, %rd6, %rd7;
	st.global.f32 	[%rd10], %f3;
$L__BB0_2:
	ret;

}


// ===== COMPILED SASS (sm_100) =====

	.target	sm_100

	.elftype	@"ET_EXEC"


//--------------------- .note.nv.tkinfo           --------------------------
	.section	.note.nv.tkinfo,"",@"SHT_NOTE"
	.sectionflags	@"SHF_NOTE_NV_TKINFO"
	.tkinfo
        /*0018*/ 	.word	0x00000002
        /*0030*/ 	.string	""
        /*0030*/ 	.string	"ptxas"
        /*0030*/ 	.string	"Cuda compilation tools, release 13.0, V13.0.88"
        /*0030*/ 	.string	"Build cuda_13.0.r13.0/compiler.36424714_0"
        /*0030*/ 	.string	"-arch sm_100 -m 64 "



//--------------------- .note.nv.cuinfo           --------------------------
	.section	.note.nv.cuinfo,"",@"SHT_NOTE"
	.sectionflags	@"SHF_NOTE_NV_CUINFO"
        /*0018*/ 	.short	0x0002
        /*001a*/ 	.short	0x0064
        /*001c*/ 	.short	0x0082
	.zero		2


//--------------------- .nv.info                  --------------------------
	.section	.nv.info,"",@"SHT_CUDA_INFO"
	.align	4


	//----- nvinfo : EIATTR_REGCOUNT
	.align		4
        /*0000*/ 	.byte	0x04, 0x2f
        /*0002*/ 	.short	(.L_1 - .L_0)
	.align		4
.L_0:
        /*0004*/ 	.word	index@(_Z12vecAddKernelPKfS0_Pfi)
        /*0008*/ 	.word	0x0000000c


	//----- nvinfo : EIATTR_FRAME_SIZE
	.align		4
.L_1:
        /*000c*/ 	.byte	0x04, 0x11
        /*000e*/ 	.short	(.L_3 - .L_2)
	.align		4
.L_2:
        /*0010*/ 	.word	index@(_Z12vecAddKernelPKfS0_Pfi)
        /*0014*/ 	.word	0x00000000


	//----- nvinfo : EIATTR_MIN_STACK_SIZE
	.align		4
.L_3:
        /*0018*/ 	.byte	0x04, 0x12
        /*001a*/ 	.short	(.L_5 - .L_4)
	.align		4
.L_4:
        /*001c*/ 	.word	index@(_Z12vecAddKernelPKfS0_Pfi)
        /*0020*/ 	.word	0x00000000
.L_5:


//--------------------- .nv.compat                --------------------------
	.section	.nv.compat,"",@"SHT_CUDA_COMPAT_INFO"
	.align	4
        /*0000*/ 	.byte	0x02, 0x09, 0x00, 0x00, 0x02, 0x02, 0x01, 0x00, 0x02, 0x05, 0x05, 0x00, 0x03, 0x07, 0x01, 0x01
        /*0010*/ 	.byte	0x02, 0x03, 0x00, 0x00, 0x02, 0x06, 0x01, 0x00, 0x04, 0x0b, 0x08, 0x00, 0x09, 0x00, 0x00, 0x00
        /*0020*/ 	.byte	0x00, 0x00, 0x00, 0x00


//--------------------- .nv.info._Z12vecAddKernelPKfS0_Pfi --------------------------
	.section	.nv.info._Z12vecAddKernelPKfS0_Pfi,"",@"SHT_CUDA_INFO"
	.sectionflags	@""
	.align	4


	//----- nvinfo : EIATTR_CUDA_API_VERSION
	.align		4
        /*0000*/ 	.byte	0x04, 0x37
        /*0002*/ 	.short	(.L_7 - .L_6)
.L_6:
        /*0004*/ 	.word	0x00000082


	//----- nvinfo : EIATTR_KPARAM_INFO
	.align		4
.L_7:
        /*0008*/ 	.byte	0x04, 0x17
        /*000a*/ 	.short	(.L_9 - .L_8)
.L_8:
        /*000c*/ 	.word	0x00000000
        /*0010*/ 	.short	0x0003
        /*0012*/ 	.short	0x0018
        /*0014*/ 	.byte	0x00, 0xf0, 0x11, 0x00


	//----- nvinfo : EIATTR_KPARAM_INFO
	.align		4
.L_9:
        /*0018*/ 	.byte	0x04, 0x17
        /*001a*/ 	.short	(.L_11 - .L_10)
.L_10:
        /*001c*/ 	.word	0x00000000
        /*0020*/ 	.short	0x0002
        /*0022*/ 	.short	0x0010
        /*0024*/ 	.byte	0x00, 0xf5, 0x21, 0x00


	//----- nvinfo : EIATTR_KPARAM_INFO
	.align		4
.L_11:
        /*0028*/ 	.byte	0x04, 0x17
        /*002a*/ 	.short	(.L_13 - .L_12)
.L_12:
        /*002c*/ 	.word	0x00000000
        /*0030*/ 	.short	0x0001
        /*0032*/ 	.short	0x0008
        /*0034*/ 	.byte	0x00, 0xf5, 0x21, 0x00


	//----- nvinfo : EIATTR_KPARAM_INFO
	.align		4
.L_13:
        /*0038*/ 	.byte	0x04, 0x17
        /*003a*/ 	.short	(.L_15 - .L_14)
.L_14:
        /*003c*/ 	.word	0x00000000
        /*0040*/ 	.short	0x0000
        /*0042*/ 	.short	0x0000
        /*0044*/ 	.byte	0x00, 0xf5, 0x21, 0x00


	//----- nvinfo : EIATTR_SPARSE_MMA_MASK
	.align		4
.L_15:
        /*0048*/ 	.byte	0x03, 0x50
        /*004a*/ 	.short	0x0000


	//----- nvinfo : EIATTR_MAXREG_COUNT
	.align		4
        /*004c*/ 	.byte	0x03, 0x1b
        /*004e*/ 	.short	0x00ff


	//----- nvinfo : EIATTR_MERCURY_ISA_VERSION
	.align		4
        /*0050*/ 	.byte	0x03, 0x5f
        /*0052*/ 	.short	0x0101


	//----- nvinfo : EIATTR_VRC_CTA_INIT_COUNT
	.align		4
        /*0054*/ 	.byte	0x02, 0x4a
	.zero		1
	.zero		1


	//----- nvinfo : EIATTR_EXIT_INSTR_OFFSETS
	.align		4
        /*0058*/ 	.byte	0x04, 0x1c
        /*005a*/ 	.short	(.L_17 - .L_16)


	//   ....[0]....
.L_16:
        /*005c*/ 	.word	0x00000070


	//   ....[1]....
        /*0060*/ 	.word	0x00000130


	//----- nvinfo : EIATTR_CBANK_PARAM_SIZE
	.align		4
.L_17:
        /*0064*/ 	.byte	0x03, 0x19
        /*0066*/ 	.short	0x001c


	//----- nvinfo : EIATTR_PARAM_CBANK
	.align		4
        /*0068*/ 	.byte	0x04, 0x0a
        /*006a*/ 	.short	(.L_19 - .L_18)
	.align		4
.L_18:
        /*006c*/ 	.word	index@(.nv.constant0._Z12vecAddKernelPKfS0_Pfi)
        /*0070*/ 	.short	0x0380
        /*0072*/ 	.short	0x001c


	//----- nvinfo : EIATTR_SW_WAR
	.align		4
.L_19:
        /*0074*/ 	.byte	0x04, 0x36
        /*0076*/ 	.short	(.L_21 - .L_20)
.L_20:
        /*0078*/ 	.word	0x00000008
.L_21:


//--------------------- .nv.callgraph             --------------------------
	.section	.nv.callgraph,"",@"SHT_CUDA_CALLGRAPH"
	.align	4
	.sectionentsize	8
	.align		4
        /*0000*/ 	.word	0x00000000
	.align		4
        /*0004*/ 	.word	0xffffffff
	.align		4
        /*0008*/ 	.word	0x00000000
	.align		4
        /*000c*/ 	.word	0xfffffffe
	.align		4
        /*0010*/ 	.word	0x00000000
	.align		4
        /*0014*/ 	.word	0xfffffffd
	.align		4
        /*0018*/ 	.word	0x00000000
	.align		4
        /*001c*/ 	.word	0xfffffffc


//--------------------- .text._Z12vecAddKernelPKfS0_Pfi --------------------------
	.section	.text._Z12vecAddKernelPKfS0_Pfi,"ax",@progbits
	.align	128
        .global         _Z12vecAddKernelPKfS0_Pfi
        .type           _Z12vecAddKernelPKfS0_Pfi,@function
        .size           _Z12vecAddKernelPKfS0_Pfi,(.L_x_1 - _Z12vecAddKernelPKfS0_Pfi)
        .other          _Z12vecAddKernelPKfS0_Pfi,@"STO_CUDA_ENTRY STV_DEFAULT"
_Z12vecAddKernelPKfS0_Pfi:
.text._Z12vecAddKernelPKfS0_Pfi:
[----:B------:R-:W-:Y:S01]  /*0000*/  LDC R1, c[0x0][0x37c] ;  /* 0x0000df00ff017b82 */ /* 0x000fe20000000800 */
[----:B------:R-:W0:Y:S07]  /*0010*/  S2R R0, SR_TID.X ;  /* 0x0000000000007919 */ /* 0x000e2e0000002100 */
[----:B------:R-:W0:Y:S01]  /*0020*/  S2UR UR4, SR_CTAID.X ;  /* 0x00000000000479c3 */ /* 0x000e220000002500 */
[----:B------:R-:W1:Y:S07]  /*0030*/  LDCU UR5, c[0x0][0x398] ;  /* 0x00007300ff0577ac */ /* 0x000e6e0008000800 */
[----:B------:R-:W0:Y:S02]  /*0040*/  LDC R9, c[0x0][0x360] ;  /* 0x0000d800ff097b82 */ /* 0x000e240000000800 */
[----:B0-----:R-:W-:-:S05]  /*0050*/  IMAD R9, R9, UR4, R0 ;  /* 0x0000000409097c24 */ /* 0x001fca000f8e0200 */
[----:B-1----:R-:W-:-:S13]  /*0060*/  ISETP.GE.AND P0, PT, R9, UR5, PT ;  /* 0x0000000509007c0c */ /* 0x002fda000bf06270 */
[----:B------:R-:W-:Y:S05]  /*0070*/  @P0 EXIT ;  /* 0x000000000000094d */ /* 0x000fea0003800000 */
[----:B------:R-:W0:Y:S01]  /*0080*/  LDC.64 R2, c[0x0][0x388] ;  /* 0x0000e200ff027b82 */ /* 0x000e220000000a00 */
[----:B------:R-:W1:Y:S07]  /*0090*/  LDCU.64 UR4, c[0x0][0x358] ;  /* 0x00006b00ff0477ac */ /* 0x000e6e0008000a00 */
[----:B------:R-:W2:Y:S08]  /*00a0*/  LDC.64 R4, c[0x0][0x380] ;  /* 0x0000e000ff047b82 */ /* 0x000eb00000000a00 */
[----:B------:R-:W3:Y:S01]  /*00b0*/  LDC.64 R6, c[0x0][0x390] ;  /* 0x0000e400ff067b82 */ /* 0x000ee20000000a00 */
[----:B0-----:R-:W-:-:S06]  /*00c0*/  IMAD.WIDE R2, R9, 0x4, R2 ;  /* 0x0000000409027825 */ /* 0x001fcc00078e0202 */
[----:B-1----:R-:W4:Y:S01]  /*00d0*/  LDG.E R2, desc[UR4][R2.64] ;  /* 0x0000000402027981 */ /* 0x002f22000c1e1900 */
[----:B--2---:R-:W-:-:S06]  /*00e0*/  IMAD.WIDE R4, R9, 0x4, R4 ;  /* 0x0000000409047825 */ /* 0x004fcc00078e0204 */
[----:B------:R-:W4:Y:S01]  /*00f0*/  LDG.E R5, desc[UR4][R4.64] ;  /* 0x0000000404057981 */ /* 0x000f22000c1e1900 */
[----:B---3--:R-:W-:-:S04]  /*0100*/  IMAD.WIDE R6, R9, 0x4, R6 ;  /* 0x0000000409067825 */ /* 0x008fc800078e0206 */
[----:B----4-:R-:W-:-:S05]  /*0110*/  FADD R9, R2, R5 ;  /* 0x0000000502097221 */ /* 0x010fca0000000000 */
[----:B------:R-:W-:Y:S01]  /*0120*/  STG.E desc[UR4][R6.64], R9 ;  /* 0x0000000906007986 */ /* 0x000fe2000c101904 */
[----:B------:R-:W-:Y:S05]  /*0130*/  EXIT ;  /* 0x000000000000794d */ /* 0x000fea0003800000 */
.L_x_0:
[----:B------:R-:W-:-:S00]  /*0140*/  BRA `(.L_x_0) ;  /* 0xfffffffc00fc7947 */ /* 0x000fc0000383ffff */
[----:B------:R-:W-:-:S00]  /*0150*/  NOP ;  /* 0x0000000000007918 */ /* 0x000fc00000000000 */
        /* <DEDUP_REMOVED lines=10> */
.L_x_1:


//--------------------- .nv.shared.reserved.0     --------------------------
	.section	.nv.shared.reserved.0,"aw",@nobits
	.weak		__nv_reservedSMEM_offset_0_alias
	.size		__nv_reservedSMEM_offset_0_alias, 0, 64
	.other		__nv_reservedSMEM_offset_0_alias,@"STO_CUDA_RESERVED_SHARED STV_DEFAULT"
__nv_reservedSMEM_offset_0_alias:
	.zero		0
	.zero		64


//--------------------- .nv.constant0._Z12vecAddKernelPKfS0_Pfi --------------------------
	.section	.nv.constant0._Z12vecAddKernelPKfS0_Pfi,"a",@progbits
	.sectionflags	@""
	.align	4
.nv.constant0._Z12vecAddKernelPKfS0_Pfi:
	.zero		924


//--------------------- SYMBOLS --------------------------

	.type		.nv.reservedSmem.offset0,@object
	.size		.nv.reservedSmem.offset0,0x4
